//
// Generated by NVIDIA NVVM Compiler
//
// Compiler Build ID: CL-36424714
// Cuda compilation tools, release 13.0, V13.0.88
// Based on NVVM 20.0.0
//

.version 9.0
.target sm_100
.address_size 64

	// .globl	_Z6warmupv

.visible .entry _Z6warmupv()
{


	ret;

}
	// .globl	_Z6matmulPKfS0_Pfiii
.visible .entry _Z6matmulPKfS0_Pfiii(
	.param .u64 .ptr .align 1 _Z6matmulPKfS0_Pfiii_param_0,
	.param .u64 .ptr .align 1 _Z6matmulPKfS0_Pfiii_param_1,
	.param .u64 .ptr .align 1 _Z6matmulPKfS0_Pfiii_param_2,
	.param .u32 _Z6matmulPKfS0_Pfiii_param_3,
	.param .u32 _Z6matmulPKfS0_Pfiii_param_4,
	.param .u32 _Z6matmulPKfS0_Pfiii_param_5
)
{
	.reg .pred 	%p<13>;
	.reg .b32 	%r<41>;
	.reg .b32 	%f<68>;
	.reg .b64 	%rd<53>;

	ld.param.u64 	%rd7, [_Z6matmulPKfS0_Pfiii_param_0];
	ld.param.u64 	%rd8, [_Z6matmulPKfS0_Pfiii_param_1];
	ld.param.u64 	%rd6, [_Z6matmulPKfS0_Pfiii_param_2];
	ld.param.u32 	%r20, [_Z6matmulPKfS0_Pfiii_param_3];
	ld.param.u32 	%r18, [_Z6matmulPKfS0_Pfiii_param_4];
	ld.param.u32 	%r19, [_Z6matmulPKfS0_Pfiii_param_5];
	cvta.to.global.u64 	%rd1, %rd8;
	cvta.to.global.u64 	%rd2, %rd7;
	mov.u32 	%r21, %ntid.x;
	mov.u32 	%r22, %ctaid.x;
	mov.u32 	%r23, %tid.x;
	mad.lo.s32 	%r1, %r21, %r22, %r23;
	mov.u32 	%r24, %ntid.y;
	mov.u32 	%r25, %ctaid.y;
	mov.u32 	%r26, %tid.y;
	mad.lo.s32 	%r2, %r24, %r25, %r26;
	setp.ge.s32 	%p1, %r2, %r20;
	setp.ge.s32 	%p2, %r1, %r18;
	or.pred  	%p3, %p1, %p2;
	@%p3 bra 	$L__BB1_14;
	setp.lt.s32 	%p4, %r19, 1;
	mov.f32 	%f67, 0f00000000;
	@%p4 bra 	$L__BB1_13;
	mul.lo.s32 	%r3, %r19, %r2;
	and.b32  	%r4, %r19, 7;
	setp.lt.u32 	%p5, %r19, 8;
	mov.f32 	%f67, 0f00000000;
	mov.b32 	%r39, 0;
	@%p5 bra 	$L__BB1_5;
	and.b32  	%r39, %r19, 2147483640;
	neg.s32 	%r37, %r39;
	shl.b32 	%r7, %r18, 3;
	mul.wide.u32 	%rd9, %r3, 4;
	add.s64 	%rd10, %rd9, %rd2;
	add.s64 	%rd52, %rd10, 16;
	mov.f32 	%f67, 0f00000000;
	mul.wide.s32 	%rd13, %r18, 4;
	mov.u32 	%r36, %r1;
$L__BB1_4:
	.pragma "nounroll";
	ld.global.f32 	%f17, [%rd52+-16];
	mul.wide.s32 	%rd11, %r36, 4;
	add.s64 	%rd12, %rd1, %rd11;
	ld.global.f32 	%f18, [%rd12];
	fma.rn.f32 	%f19, %f17, %f18, %f67;
	ld.global.f32 	%f20, [%rd52+-12];
	add.s64 	%rd14, %rd12, %rd13;
	ld.global.f32 	%f21, [%rd14];
	fma.rn.f32 	%f22, %f20, %f21, %f19;
	ld.global.f32 	%f23, [%rd52+-8];
	add.s64 	%rd15, %rd14, %rd13;
	ld.global.f32 	%f24, [%rd15];
	fma.rn.f32 	%f25, %f23, %f24, %f22;
	ld.global.f32 	%f26, [%rd52+-4];
	add.s64 	%rd16, %rd15, %rd13;
	ld.global.f32 	%f27, [%rd16];
	fma.rn.f32 	%f28, %f26, %f27, %f25;
	ld.global.f32 	%f29, [%rd52];
	add.s64 	%rd17, %rd16, %rd13;
	ld.global.f32 	%f30, [%rd17];
	fma.rn.f32 	%f31, %f29, %f30, %f28;
	ld.global.f32 	%f32, [%rd52+4];
	add.s64 	%rd18, %rd17, %rd13;
	ld.global.f32 	%f33, [%rd18];
	fma.rn.f32 	%f34, %f32, %f33, %f31;
	ld.global.f32 	%f35, [%rd52+8];
	add.s64 	%rd19, %rd18, %rd13;
	ld.global.f32 	%f36, [%rd19];
	fma.rn.f32 	%f37, %f35, %f36, %f34;
	ld.global.f32 	%f38, [%rd52+12];
	add.s64 	%rd20, %rd19, %rd13;
	ld.global.f32 	%f39, [%rd20];
	fma.rn.f32 	%f67, %f38, %f39, %f37;
	add.s32 	%r37, %r37, 8;
	add.s32 	%r36, %r36, %r7;
	add.s64 	%rd52, %rd52, 32;
	setp.ne.s32 	%p6, %r37, 0;
	@%p6 bra 	$L__BB1_4;
$L__BB1_5:
	setp.eq.s32 	%p7, %r4, 0;
	@%p7 bra 	$L__BB1_13;
	and.b32  	%r13, %r19, 3;
	setp.lt.u32 	%p8, %r4, 4;
	@%p8 bra 	$L__BB1_8;
	add.s32 	%r28, %r39, %r3;
	mul.wide.u32 	%rd21, %r28, 4;
	add.s64 	%rd22, %rd2, %rd21;
	ld.global.f32 	%f41, [%rd22];
	mad.lo.s32 	%r29, %r39, %r18, %r1;
	mul.wide.s32 	%rd23, %r29, 4;
	add.s64 	%rd24, %rd1, %rd23;
	ld.global.f32 	%f42, [%rd24];
	fma.rn.f32 	%f43, %f41, %f42, %f67;
	cvt.u64.u32 	%rd25, %r3;
	cvt.u64.u32 	%rd26, %r39;
	add.s64 	%rd27, %rd26, %rd25;
	shl.b64 	%rd28, %rd27, 2;
	add.s64 	%rd29, %rd2, %rd28;
	ld.global.f32 	%f44, [%rd29+4];
	mul.wide.s32 	%rd30, %r18, 4;
	add.s64 	%rd31, %rd24, %rd30;
	ld.global.f32 	%f45, [%rd31];
	fma.rn.f32 	%f46, %f44, %f45, %f43;
	ld.global.f32 	%f47, [%rd29+8];
	add.s64 	%rd32, %rd31, %rd30;
	ld.global.f32 	%f48, [%rd32];
	fma.rn.f32 	%f49, %f47, %f48, %f46;
	ld.global.f32 	%f50, [%rd29+12];
	add.s64 	%rd33, %rd32, %rd30;
	ld.global.f32 	%f51, [%rd33];
	fma.rn.f32 	%f67, %f50, %f51, %f49;
	add.s32 	%r39, %r39, 4;
$L__BB1_8:
	setp.eq.s32 	%p9, %r13, 0;
	@%p9 bra 	$L__BB1_13;
	setp.eq.s32 	%p10, %r13, 1;
	@%p10 bra 	$L__BB1_11;
	add.s32 	%r30, %r39, %r3;
	mul.wide.u32 	%rd34, %r30, 4;
	add.s64 	%rd35, %rd2, %rd34;
	ld.global.f32 	%f53, [%rd35];
	mad.lo.s32 	%r31, %r39, %r18, %r1;
	mul.wide.s32 	%rd36, %r31, 4;
	add.s64 	%rd37, %rd1, %rd36;
	ld.global.f32 	%f54, [%rd37];
	fma.rn.f32 	%f55, %f53, %f54, %f67;
	cvt.u64.u32 	%rd38, %r3;
	cvt.u64.u32 	%rd39, %r39;
	add.s64 	%rd40, %rd39, %rd38;
	shl.b64 	%rd41, %rd40, 2;
	add.s64 	%rd42, %rd2, %rd41;
	ld.global.f32 	%f56, [%rd42+4];
	mul.wide.s32 	%rd43, %r18, 4;
	add.s64 	%rd44, %rd37, %rd43;
	ld.global.f32 	%f57, [%rd44];
	fma.rn.f32 	%f67, %f56, %f57, %f55;
	add.s32 	%r39, %r39, 2;
$L__BB1_11:
	and.b32  	%r32, %r19, 1;
	setp.eq.b32 	%p11, %r32, 1;
	not.pred 	%p12, %p11;
	@%p12 bra 	$L__BB1_13;
	add.s32 	%r33, %r39, %r3;
	mul.wide.u32 	%rd45, %r33, 4;
	add.s64 	%rd46, %rd2, %rd45;
	ld.global.f32 	%f58, [%rd46];
	mad.lo.s32 	%r34, %r39, %r18, %r1;
	mul.wide.s32 	%rd47, %r34, 4;
	add.s64 	%rd48, %rd1, %rd47;
	ld.global.f32 	%f59, [%rd48];
	fma.rn.f32 	%f67, %f58, %f59, %f67;
$L__BB1_13:
	mad.lo.s32 	%r35, %r18, %r2, %r1;
	cvta.to.global.u64 	%rd49, %rd6;
	mul.wide.s32 	%rd50, %r35, 4;
	add.s64 	%rd51, %rd49, %rd50;
	st.global.f32 	[%rd51], %f67;
$L__BB1_14:
	ret;

}


// ===== COMPILED SASS (sm_100) =====

	.target	sm_100

	.elftype	@"ET_EXEC"


//--------------------- .note.nv.tkinfo           --------------------------
	.section	.note.nv.tkinfo,"",@"SHT_NOTE"
	.sectionflags	@"SHF_NOTE_NV_TKINFO"
	.tkinfo
        /*0018*/ 	.word	0x00000002
        /*0030*/ 	.string	""
        /*0030*/ 	.string	"ptxas"
        /*0030*/ 	.string	"Cuda compilation tools, release 13.0, V13.0.88"
        /*0030*/ 	.string	"Build cuda_13.0.r13.0/compiler.36424714_0"
        /*0030*/ 	.string	"-arch sm_100 -m 64 "



//--------------------- .note.nv.cuinfo           --------------------------
	.section	.note.nv.cuinfo,"",@"SHT_NOTE"
	.sectionflags	@"SHF_NOTE_NV_CUINFO"
        /*0018*/ 	.short	0x0002
        /*001a*/ 	.short	0x0064
        /*001c*/ 	.short	0x0082
	.zero		2


//--------------------- .nv.info                  --------------------------
	.section	.nv.info,"",@"SHT_CUDA_INFO"
	.align	4


	//----- nvinfo : EIATTR_REGCOUNT
	.align		4
        /*0000*/ 	.byte	0x04, 0x2f
        /*0002*/ 	.short	(.L_1 - .L_0)
	.align		4
.L_0:
        /*0004*/ 	.word	index@(_Z6warmupv)
        /*0008*/ 	.word	0x00000004


	//----- nvinfo : EIATTR_FRAME_SIZE
	.align		4
.L_1:
        /*000c*/ 	.byte	0x04, 0x11
        /*000e*/ 	.short	(.L_3 - .L_2)
	.align		4
.L_2:
        /*0010*/ 	.word	index@(_Z6warmupv)
        /*0014*/ 	.word	0x00000000


	//----- nvinfo : EIATTR_REGCOUNT
	.align		4
.L_3:
        /*0018*/ 	.byte	0x04, 0x2f
        /*001a*/ 	.short	(.L_5 - .L_4)
	.align		4
.L_4:
        /*001c*/ 	.word	index@(_Z6matmulPKfS0_Pfiii)
        /*0020*/ 	.word	0x00000020


	//----- nvinfo : EIATTR_FRAME_SIZE
	.align		4
.L_5:
        /*0024*/ 	.byte	0x04, 0x11
        /*0026*/ 	.short	(.L_7 - .L_6)
	.align		4
.L_6:
        /*0028*/ 	.word	index@(_Z6matmulPKfS0_Pfiii)
        /*002c*/ 	.word	0x00000000


	//----- nvinfo : EIATTR_MIN_STACK_SIZE
	.align		4
.L_7:
        /*0030*/ 	.byte	0x04, 0x12
        /*0032*/ 	.short	(.L_9 - .L_8)
	.align		4
.L_8:
        /*0034*/ 	.word	index@(_Z6matmulPKfS0_Pfiii)
        /*0038*/ 	.word	0x00000000


	//----- nvinfo : EIATTR_MIN_STACK_SIZE
	.align		4
.L_9:
        /*003c*/ 	.byte	0x04, 0x12
        /*003e*/ 	.short	(.L_11 - .L_10)
	.align		4
.L_10:
        /*0040*/ 	.word	index@(_Z6warmupv)
        /*0044*/ 	.word	0x00000000
.L_11:


//--------------------- .nv.compat                --------------------------
	.section	.nv.compat,"",@"SHT_CUDA_COMPAT_INFO"
	.align	4
        /*0000*/ 	.byte	0x02, 0x09, 0x00, 0x00, 0x02, 0x02, 0x01, 0x00, 0x02, 0x05, 0x05, 0x00, 0x03, 0x07, 0x01, 0x01
        /*0010*/ 	.byte	0x02, 0x03, 0x00, 0x00, 0x02, 0x06, 0x01, 0x00, 0x04, 0x0b, 0x08, 0x00, 0x09, 0x00, 0x00, 0x00
        /*0020*/ 	.byte	0x00, 0x00, 0x00, 0x00


//--------------------- .nv.info._Z6matmulPKfS0_Pfiii --------------------------
	.section	.nv.info._Z6matmulPKfS0_Pfiii,"",@"SHT_CUDA_INFO"
	.sectionflags	@""
	.align	4


	//----- nvinfo : EIATTR_CUDA_API_VERSION
	.align		4
        /*0000*/ 	.byte	0x04, 0x37
        /*0002*/ 	.short	(.L_13 - .L_12)
.L_12:
        /*0004*/ 	.word	0x00000082


	//----- nvinfo : EIATTR_KPARAM_INFO
	.align		4
.L_13:
        /*0008*/ 	.byte	0x04, 0x17
        /*000a*/ 	.short	(.L_15 - .L_14)
.L_14:
        /*000c*/ 	.word	0x00000000
        /*0010*/ 	.short	0x0005
        /*0012*/ 	.short	0x0020
        /*0014*/ 	.byte	0x00, 0xf0, 0x11, 0x00


	//----- nvinfo : EIATTR_KPARAM_INFO
	.align		4
.L_15:
        /*0018*/ 	.byte	0x04, 0x17
        /*001a*/ 	.short	(.L_17 - .L_16)
.L_16:
        /*001c*/ 	.word	0x00000000
        /*0020*/ 	.short	0x0004
        /*0022*/ 	.short	0x001c
        /*0024*/ 	.byte	0x00, 0xf0, 0x11, 0x00


	//----- nvinfo : EIATTR_KPARAM_INFO
	.align		4
.L_17:
        /*0028*/ 	.byte	0x04, 0x17
        /*002a*/ 	.short	(.L_19 - .L_18)
.L_18:
        /*002c*/ 	.word	0x00000000
        /*0030*/ 	.short	0x0003
        /*0032*/ 	.short	0x0018
        /*0034*/ 	.byte	0x00, 0xf0, 0x11, 0x00


	//----- nvinfo : EIATTR_KPARAM_INFO
	.align		4
.L_19:
        /*0038*/ 	.byte	0x04, 0x17
        /*003a*/ 	.short	(.L_21 - .L_20)
.L_20:
        /*003c*/ 	.word	0x00000000
        /*0040*/ 	.short	0x0002
        /*0042*/ 	.short	0x0010
        /*0044*/ 	.byte	0x00, 0xf5, 0x21, 0x00


	//----- nvinfo : EIATTR_KPARAM_INFO
	.align		4
.L_21:
        /*0048*/ 	.byte	0x04, 0x17
        /*004a*/ 	.short	(.L_23 - .L_22)
.L_22:
        /*004c*/ 	.word	0x00000000
        /*0050*/ 	.short	0x0001
        /*0052*/ 	.short	0x0008
        /*0054*/ 	.byte	0x00, 0xf5, 0x21, 0x00


	//----- nvinfo : EIATTR_KPARAM_INFO
	.align		4
.L_23:
        /*0058*/ 	.byte	0x04, 0x17
        /*005a*/ 	.short	(.L_25 - .L_24)
.L_24:
        /*005c*/ 	.word	0x00000000
        /*0060*/ 	.short	0x0000
        /*0062*/ 	.short	0x0000
        /*0064*/ 	.byte	0x00, 0xf5, 0x21, 0x00


	//----- nvinfo : EIATTR_SPARSE_MMA_MASK
	.align		4
.L_25:
        /*0068*/ 	.byte	0x03, 0x50
        /*006a*/ 	.short	0x0000


	//----- nvinfo : EIATTR_MAXREG_COUNT
	.align		4
        /*006c*/ 	.byte	0x03, 0x1b
        /*006e*/ 	.short	0x00ff


	//----- nvinfo : EIATTR_MERCURY_ISA_VERSION
	.align		4
        /*0070*/ 	.byte	0x03, 0x5f
        /*0072*/ 	.short	0x0101


	//----- nvinfo : EIATTR_VRC_CTA_INIT_COUNT
	.align		4
        /*0074*/ 	.byte	0x02, 0x4a
	.zero		1
	.zero		1


	//----- nvinfo : EIATTR_EXIT_INSTR_OFFSETS
	.align		4
        /*0078*/ 	.byte	0x04, 0x1c
        /*007a*/ 	.short	(.L_27 - .L_26)


	//   ....[0]....
.L_26:
        /*007c*/ 	.word	0x000000c0


	//   ....[1]....
        /*0080*/ 	.word	0x000008e0


	//----- nvinfo : EIATTR_CBANK_PARAM_SIZE
	.align		4
.L_27:
        /*0084*/ 	.byte	0x03, 0x19
        /*0086*/ 	.short	0x0024


	//----- nvinfo : EIATTR_PARAM_CBANK
	.align		4
        /*0088*/ 	.byte	0x04, 0x0a
        /*008a*/ 	.short	(.L_29 - .L_28)
	.align		4
.L_28:
        /*008c*/ 	.word	index@(.nv.constant0._Z6matmulPKfS0_Pfiii)
        /*0090*/ 	.short	0x0380
        /*0092*/ 	.short	0x0024


	//----- nvinfo : EIATTR_SW_WAR
	.align		4
.L_29:
        /*0094*/ 	.byte	0x04, 0x36
        /*0096*/ 	.short	(.L_31 - .L_30)
.L_30:
        /*0098*/ 	.word	0x00000008
.L_31:


//--------------------- .nv.info._Z6warmupv       --------------------------
	.section	.nv.info._Z6warmupv,"",@"SHT_CUDA_INFO"
	.sectionflags	@""
	.align	4


	//----- nvinfo : EIATTR_CUDA_API_VERSION
	.align		4
        /*0000*/ 	.byte	0x04, 0x37
        /*0002*/ 	.short	(.L_33 - .L_32)
.L_32:
        /*0004*/ 	.word	0x00000082


	//----- nvinfo : EIATTR_SPARSE_MMA_MASK
	.align		4
.L_33:
        /*0008*/ 	.byte	0x03, 0x50
        /*000a*/ 	.short	0x0000


	//----- nvinfo : EIATTR_MAXREG_COUNT
	.align		4
        /*000c*/ 	.byte	0x03, 0x1b
        /*000e*/ 	.short	0x00ff


	//----- nvinfo : EIATTR_MERCURY_ISA_VERSION
	.align		4
        /*0010*/ 	.byte	0x03, 0x5f
        /*0012*/ 	.short	0x0101


	//----- nvinfo : EIATTR_VRC_CTA_INIT_COUNT
	.align		4
        /*0014*/ 	.byte	0x02, 0x4a
	.zero		1
	.zero		1


	//----- nvinfo : EIATTR_EXIT_INSTR_OFFSETS
	.align		4
        /*0018*/ 	.byte	0x04, 0x1c
        /*001a*/ 	.short	(.L_35 - .L_34)


	//   ....[0]....
.L_34:
        /*001c*/ 	.word	0x00000010


	//----- nvinfo : EIATTR_SW_WAR
	.align		4
.L_35:
        /*0020*/ 	.byte	0x04, 0x36
        /*0022*/ 	.short	(.L_37 - .L_36)
.L_36:
        /*0024*/ 	.word	0x00000008
.L_37:


//--------------------- .nv.callgraph             --------------------------
	.section	.nv.callgraph,"",@"SHT_CUDA_CALLGRAPH"
	.align	4
	.sectionentsize	8
	.align		4
        /*0000*/ 	.word	0x00000000
	.align		4
        /*0004*/ 	.word	0xffffffff
	.align		4
        /*0008*/ 	.word	0x00000000
	.align		4
        /*000c*/ 	.word	0xfffffffe
	.align		4
        /*0010*/ 	.word	0x00000000
	.align		4
        /*0014*/ 	.word	0xfffffffd
	.align		4
        /*0018*/ 	.word	0x00000000
	.align		4
        /*001c*/ 	.word	0xfffffffc


//--------------------- .text._Z6matmulPKfS0_Pfiii --------------------------
	.section	.text._Z6matmulPKfS0_Pfiii,"ax",@progbits
	.align	128
        .global         _Z6matmulPKfS0_Pfiii
        .type           _Z6matmulPKfS0_Pfiii,@function
        .size           _Z6matmulPKfS0_Pfiii,(.L_x_6 - _Z6matmulPKfS0_Pfiii)
        .other          _Z6matmulPKfS0_Pfiii,@"STO_CUDA_ENTRY STV_DEFAULT"
_Z6matmulPKfS0_Pfiii:
.text._Z6matmulPKfS0_Pfiii:
[----:B------:R-:W-:Y:S01]  /*0000*/  LDC R1, c[0x0][0x37c] ;  /* 0x0000df00ff017b82 */ /* 0x000fe20000000800 */
[----:B------:R-:W0:Y:S07]  /*0010*/  S2R R0, SR_CTAID.X ;  /* 0x0000000000007919 */ /* 0x000e2e0000002500 */
[----:B------:R-:W1:Y:S01]  /*0020*/  LDC.64 R2, c[0x0][0x398] ;  /* 0x0000e600ff027b82 */ /* 0x000e620000000a00 */
[----:B------:R-:W0:Y:S01]  /*0030*/  LDCU UR4, c[0x0][0x360] ;  /* 0x00006c00ff0477ac */ /* 0x000e220008000800 */
[----:B------:R-:W0:Y:S01]  /*0040*/  S2R R5, SR_TID.X ;  /* 0x0000000000057919 */ /* 0x000e220000002100 */
[----:B------:R-:W2:Y:S01]  /*0050*/  LDCU UR5, c[0x0][0x364] ;  /* 0x00006c80ff0577ac */ /* 0x000ea20008000800 */
[----:B------:R-:W2:Y:S01]  /*0060*/  S2R R19, SR_CTAID.Y ;  /* 0x0000000000137919 */ /* 0x000ea20000002600 */
[----:B------:R-:W2:Y:S01]  /*0070*/  S2R R4, SR_TID.Y ;  /* 0x0000000000047919 */ /* 0x000ea20000002200 */
[----:B0-----:R-:W-:-:S05]  /*0080*/  IMAD R0, R0, UR4, R5 ;  /* 0x0000000400007c24 */ /* 0x001fca000f8e0205 */
[----:B-1----:R-:W-:Y:S01]  /*0090*/  ISETP.GE.AND P0, PT, R0, R3, PT ;  /* 0x000000030000720c */ /* 0x002fe20003f06270 */
[----:B--2---:R-:W-:-:S05]  /*00a0*/  IMAD R19, R19, UR5, R4 ;  /* 0x0000000513137c24 */ /* 0x004fca000f8e0204 */
[----:B------:R-:W-:-:S13]  /*00b0*/  ISETP.GE.OR P0, PT, R19, R2, P0 ;  /* 0x000000021300720c */ /* 0x000fda0000706670 */
[----:B------:R-:W-:Y:S05]  /*00c0*/  @P0 EXIT ;  /* 0x000000000000094d */ /* 0x000fea0003800000 */
[----:B------:R-:W0:Y:S01]  /*00d0*/  LDC R2, c[0x0][0x3a0] ;  /* 0x0000e800ff027b82 */ /* 0x000e220000000800 */
[----:B------:R-:W1:Y:S01]  /*00e0*/  LDCU.64 UR4, c[0x0][0x358] ;  /* 0x00006b00ff0477ac */ /* 0x000e620008000a00 */
[----:B------:R-:W-:Y:S01]  /*00f0*/  HFMA2 R24, -RZ, RZ, 0, 0 ;  /* 0x00000000ff187431 */ /* 0x000fe200000001ff */
[----:B0-----:R-:W-:-:S13]  /*0100*/  ISETP.GE.AND P0, PT, R2, 0x1, PT ;  /* 0x000000010200780c */ /* 0x001fda0003f06270 */
[----:B-1----:R-:W-:Y:S05]  /*0110*/  @!P0 BRA `(.L_x_0) ;  /* 0x0000000400e08947 */ /* 0x002fea0003800000 */
[C---:B------:R-:W-:Y:S01]  /*0120*/  ISETP.GE.U32.AND P1, PT, R2.reuse, 0x8, PT ;  /* 0x000000080200780c */ /* 0x040fe20003f26070 */
[----:B------:R-:W-:Y:S01]  /*0130*/  IMAD R20, R19, R2, RZ ;  /* 0x0000000213147224 */ /* 0x000fe200078e02ff */
[----:B------:R-:W-:Y:S02]  /*0140*/  LOP3.LUT R27, R2, 0x7, RZ, 0xc0, !PT ;  /* 0x00000007021b7812 */ /* 0x000fe400078ec0ff */
[----:B------:R-:W-:Y:S02]  /*0150*/  MOV R24, RZ ;  /* 0x000000ff00187202 */ /* 0x000fe40000000f00 */
[----:B------:R-:W-:Y:S02]  /*0160*/  ISETP.NE.AND P0, PT, R27, RZ, PT ;  /* 0x000000ff1b00720c */ /* 0x000fe40003f05270 */
[----:B------:R-:W-:-:S05]  /*0170*/  MOV R21, RZ ;  /* 0x000000ff00157202 */ /* 0x000fca0000000f00 */
[----:B------:R-:W-:Y:S06]  /*0180*/  @!P1 BRA `(.L_x_1) ;  /* 0x0000000000c49947 */ /* 0x000fec0003800000 */
[----:B------:R-:W0:Y:S01]  /*0190*/  LDC.64 R4, c[0x0][0x380] ;  /* 0x0000e000ff047b82 */ /* 0x000e220000000a00 */
[----:B------:R-:W-:Y:S02]  /*01a0*/  LOP3.LUT R21, R2, 0x7ffffff8, RZ, 0xc0, !PT ;  /* 0x7ffffff802157812 */ /* 0x000fe400078ec0ff */
[----:B------:R-:W-:Y:S02]  /*01b0*/  MOV R24, RZ ;  /* 0x000000ff00187202 */ /* 0x000fe40000000f00 */
[----:B------:R-:W-:Y:S02]  /*01c0*/  MOV R18, R0 ;  /* 0x0000000000127202 */ /* 0x000fe40000000f00 */
[----:B------:R-:W-:Y:S01]  /*01d0*/  IADD3 R22, PT, PT, -R21, RZ, RZ ;  /* 0x000000ff15167210 */ /* 0x000fe20007ffe1ff */
[----:B0-----:R-:W-:-:S03]  /*01e0*/  IMAD.WIDE.U32 R4, R20, 0x4, R4 ;  /* 0x0000000414047825 */ /* 0x001fc600078e0004 */
[----:B------:R-:W-:-:S04]  /*01f0*/  IADD3 R6, P1, PT, R4, 0x10, RZ ;  /* 0x0000001004067810 */ /* 0x000fc80007f3e0ff */
[----:B------:R-:W-:-:S09]  /*0200*/  IADD3.X R7, PT, PT, RZ, R5, RZ, P1, !PT ;  /* 0x00000005ff077210 */ /* 0x000fd20000ffe4ff */
.L_x_2:
[----:B------:R-:W0:Y:S01]  /*0210*/  LDC.64 R16, c[0x0][0x388] ;  /* 0x0000e200ff107b82 */ /* 0x000e220000000a00 */
[----:B------:R-:W-:Y:S02]  /*0220*/  MOV R4, R6 ;  /* 0x0000000600047202 */ /* 0x000fe40000000f00 */
[----:B------:R-:W-:-:S05]  /*0230*/  MOV R5, R7 ;  /* 0x0000000700057202 */ /* 0x000fca0000000f00 */
[----:B------:R-:W2:Y:S04]  /*0240*/  LDG.E R25, desc[UR4][R4.64+-0x10] ;  /* 0xfffff00404197981 */ /* 0x000ea8000c1e1900 */
[----:B------:R-:W3:Y:S04]  /*0250*/  LDG.E R23, desc[UR4][R4.64+-0xc] ;  /* 0xfffff40404177981 */ /* 0x000ee8000c1e1900 */
[----:B------:R-:W4:Y:S04]  /*0260*/  LDG.E R29, desc[UR4][R4.64+-0x8] ;  /* 0xfffff804041d7981 */ /* 0x000f28000c1e1900 */
[----:B------:R-:W5:Y:S01]  /*0270*/  LDG.E R28, desc[UR4][R4.64+-0x4] ;  /* 0xfffffc04041c7981 */ /* 0x000f62000c1e1900 */
[----:B0-----:R-:W-:-:S05]  /*0280*/  IMAD.WIDE R16, R18, 0x4, R16 ;  /* 0x0000000412107825 */ /* 0x001fca00078e0210 */
[----:B------:R0:W2:Y:S01]  /*0290*/  LDG.E R26, desc[UR4][R16.64] ;  /* 0x00000004101a7981 */ /* 0x0000a2000c1e1900 */
[----:B------:R-:W-:-:S04]  /*02a0*/  IMAD.WIDE R14, R3, 0x4, R16 ;  /* 0x00000004030e7825 */ /* 0x000fc800078e0210 */
[C---:B------:R-:W-:Y:S02]  /*02b0*/  IMAD.WIDE R6, R3.reuse, 0x4, R14 ;  /* 0x0000000403067825 */ /* 0x040fe400078e020e */
[----:B------:R-:W3:Y:S02]  /*02c0*/  LDG.E R14, desc[UR4][R14.64] ;  /* 0x000000040e0e7981 */ /* 0x000ee4000c1e1900 */
[C---:B------:R-:W-:Y:S02]  /*02d0*/  IMAD.WIDE R10, R3.reuse, 0x4, R6 ;  /* 0x00000004030a7825 */ /* 0x040fe400078e0206 */
[----:B------:R-:W4:Y:S02]  /*02e0*/  LDG.E R6, desc[UR4][R6.64] ;  /* 0x0000000406067981 */ /* 0x000f24000c1e1900 */
[C---:B------:R-:W-:Y:S02]  /*02f0*/  IMAD.WIDE R8, R3.reuse, 0x4, R10 ;  /* 0x0000000403087825 */ /* 0x040fe400078e020a */
[----:B------:R-:W5:Y:S02]  /*0300*/  LDG.E R10, desc[UR4][R10.64] ;  /* 0x000000040a0a7981 */ /* 0x000f64000c1e1900 */
[----:B------:R-:W-:-:S02]  /*0310*/  IMAD.WIDE R12, R3, 0x4, R8 ;  /* 0x00000004030c7825 */ /* 0x000fc400078e0208 */
[----:B------:R-:W5:Y:S04]  /*0320*/  LDG.E R7, desc[UR4][R4.64] ;  /* 0x0000000404077981 */ /* 0x000f68000c1e1900 */
[----:B------:R-:W5:Y:S01]  /*0330*/  LDG.E R8, desc[UR4][R8.64] ;  /* 0x0000000408087981 */ /* 0x000f62000c1e1900 */
[----:B0-----:R-:W-:-:S03]  /*0340*/  IMAD.WIDE R16, R3, 0x4, R12 ;  /* 0x0000000403107825 */ /* 0x001fc600078e020c */
[----:B------:R-:W5:Y:S04]  /*0350*/  LDG.E R12, desc[UR4][R12.64] ;  /* 0x000000040c0c7981 */ /* 0x000f68000c1e1900 */
[----:B------:R-:W5:Y:S04]  /*0360*/  LDG.E R15, desc[UR4][R16.64] ;  /* 0x00000004100f7981 */ /* 0x000f68000c1e1900 */
[----:B------:R-:W5:Y:S04]  /*0370*/  LDG.E R9, desc[UR4][R4.64+0x4] ;  /* 0x0000040404097981 */ /* 0x000f68000c1e1900 */
[----:B------:R-:W5:Y:S01]  /*0380*/  LDG.E R11, desc[UR4][R4.64+0xc] ;  /* 0x00000c04040b7981 */ /* 0x000f62000c1e1900 */
[----:B--2---:R-:W-:Y:S01]  /*0390*/  FFMA R26, R25, R26, R24 ;  /* 0x0000001a191a7223 */ /* 0x004fe20000000018 */
[----:B------:R-:W-:-:S02]  /*03a0*/  IMAD.WIDE R24, R3, 0x4, R16 ;  /* 0x0000000403187825 */ /* 0x000fc400078e0210 */
[----:B------:R-:W2:Y:S04]  /*03b0*/  LDG.E R16, desc[UR4][R4.64+0x8] ;  /* 0x0000080404107981 */ /* 0x000ea8000c1e1900 */
[----:B------:R-:W2:Y:S01]  /*03c0*/  LDG.E R24, desc[UR4][R24.64] ;  /* 0x0000000418187981 */ /* 0x000ea2000c1e1900 */
[----:B---3--:R-:W-:Y:S01]  /*03d0*/  FFMA R14, R23, R14, R26 ;  /* 0x0000000e170e7223 */ /* 0x008fe2000000001a */
[----:B------:R-:W-:-:S03]  /*03e0*/  IADD3 R22, PT, PT, R22, 0x8, RZ ;  /* 0x0000000816167810 */ /* 0x000fc60007ffe0ff */
[----:B----4-:R-:W-:Y:S01]  /*03f0*/  FFMA R29, R29, R6, R14 ;  /* 0x000000061d1d7223 */ /* 0x010fe2000000000e */
[----:B------:R-:W-:-:S03]  /*0400*/  ISETP.NE.AND P1, PT, R22, RZ, PT ;  /* 0x000000ff1600720c */ /* 0x000fc60003f25270 */
[----:B-----5:R-:W-:Y:S01]  /*0410*/  FFMA R10, R28, R10, R29 ;  /* 0x0000000a1c0a7223 */ /* 0x020fe2000000001d */
[----:B------:R-:W-:-:S03]  /*0420*/  IADD3 R6, P2, PT, R4, 0x20, RZ ;  /* 0x0000002004067810 */ /* 0x000fc60007f5e0ff */
[----:B------:R-:W-:Y:S01]  /*0430*/  FFMA R8, R7, R8, R10 ;  /* 0x0000000807087223 */ /* 0x000fe2000000000a */
[----:B------:R-:W-:Y:S02]  /*0440*/  IADD3.X R7, PT, PT, RZ, R5, RZ, P2, !PT ;  /* 0x00000005ff077210 */ /* 0x000fe400017fe4ff */
[----:B------:R-:W-:Y:S01]  /*0450*/  LEA R18, R3, R18, 0x3 ;  /* 0x0000001203127211 */ /* 0x000fe200078e18ff */
[----:B------:R-:W-:-:S04]  /*0460*/  FFMA R9, R9, R12, R8 ;  /* 0x0000000c09097223 */ /* 0x000fc80000000008 */
[----:B--2---:R-:W-:-:S04]  /*0470*/  FFMA R16, R16, R15, R9 ;  /* 0x0000000f10107223 */ /* 0x004fc80000000009 */
[----:B------:R-:W-:Y:S01]  /*0480*/  FFMA R24, R11, R24, R16 ;  /* 0x000000180b187223 */ /* 0x000fe20000000010 */
[----:B------:R-:W-:Y:S06]  /*0490*/  @P1 BRA `(.L_x_2) ;  /* 0xfffffffc005c1947 */ /* 0x000fec000383ffff */
.L_x_1:
[----:B------:R-:W-:Y:S05]  /*04a0*/  @!P0 BRA `(.L_x_0) ;  /* 0x0000000000fc8947 */ /* 0x000fea0003800000 */
[----:B------:R-:W-:Y:S02]  /*04b0*/  ISETP.GE.U32.AND P1, PT, R27, 0x4, PT ;  /* 0x000000041b00780c */ /* 0x000fe40003f26070 */
[----:B------:R-:W-:-:S04]  /*04c0*/  LOP3.LUT R16, R2, 0x3, RZ, 0xc0, !PT ;  /* 0x0000000302107812 */ /* 0x000fc800078ec0ff */
[----:B------:R-:W-:-:S07]  /*04d0*/  ISETP.NE.AND P0, PT, R16, RZ, PT ;  /* 0x000000ff1000720c */ /* 0x000fce0003f05270 */
[----:B------:R-:W-:Y:S06]  /*04e0*/  @!P1 BRA `(.L_x_3) ;  /* 0x00000000006c9947 */ /* 0x000fec0003800000 */
[----:B------:R-:W0:Y:S01]  /*04f0*/  LDC.64 R6, c[0x0][0x388] ;  /* 0x0000e200ff067b82 */ /* 0x000e220000000a00 */
[----:B------:R-:W1:Y:S01]  /*0500*/  LDCU.64 UR6, c[0x0][0x380] ;  /* 0x00007000ff0677ac */ /* 0x000e620008000a00 */
[----:B------:R-:W-:Y:S01]  /*0510*/  IMAD R9, R21, R3, R0 ;  /* 0x0000000315097224 */ /* 0x000fe200078e0200 */
[CC--:B------:R-:W-:Y:S02]  /*0520*/  IADD3 R5, PT, PT, R20.reuse, R21.reuse, RZ ;  /* 0x0000001514057210 */ /* 0x0c0fe40007ffe0ff */
[----:B------:R-:W-:-:S03]  /*0530*/  IADD3 R10, P1, PT, R20, R21, RZ ;  /* 0x00000015140a7210 */ /* 0x000fc60007f3e0ff */
[----:B------:R-:W2:Y:S01]  /*0540*/  LDC.64 R14, c[0x0][0x380] ;  /* 0x0000e000ff0e7b82 */ /* 0x000ea20000000a00 */
[----:B0-----:R-:W-:-:S04]  /*0550*/  IMAD.WIDE R6, R9, 0x4, R6 ;  /* 0x0000000409067825 */ /* 0x001fc800078e0206 */
[----:B------:R-:W-:Y:S02]  /*0560*/  IMAD.WIDE R8, R3, 0x4, R6 ;  /* 0x0000000403087825 */ /* 0x000fe400078e0206 */
[----:B------:R-:W3:Y:S02]  /*0570*/  LDG.E R6, desc[UR4][R6.64] ;  /* 0x0000000406067981 */ /* 0x000ee4000c1e1900 */
[----:B--2---:R-:W-:Y:S01]  /*0580*/  IMAD.WIDE.U32 R14, R5, 0x4, R14 ;  /* 0x00000004050e7825 */ /* 0x004fe200078e000e */
[----:B------:R-:W-:Y:S02]  /*0590*/  IADD3.X R5, PT, PT, RZ, RZ, RZ, P1, !PT ;  /* 0x000000ffff057210 */ /* 0x000fe40000ffe4ff */
[----:B-1----:R-:W-:-:S03]  /*05a0*/  LEA R4, P1, R10, UR6, 0x2 ;  /* 0x000000060a047c11 */ /* 0x002fc6000f8210ff */
[----:B------:R-:W3:Y:S01]  /*05b0*/  LDG.E R15, desc[UR4][R14.64] ;  /* 0x000000040e0f7981 */ /* 0x000ee2000c1e1900 */
[----:B------:R-:W-:Y:S01]  /*05c0*/  LEA.HI.X R5, R10, UR7, R5, 0x2, P1 ;  /* 0x000000070a057c11 */ /* 0x000fe200088f1405 */
[C---:B------:R-:W-:Y:S02]  /*05d0*/  IMAD.WIDE R10, R3.reuse, 0x4, R8 ;  /* 0x00000004030a7825 */ /* 0x040fe400078e0208 */
[----:B------:R-:W2:Y:S04]  /*05e0*/  LDG.E R8, desc[UR4][R8.64] ;  /* 0x0000000408087981 */ /* 0x000ea8000c1e1900 */
[----:B------:R-:W2:Y:S01]  /*05f0*/  LDG.E R17, desc[UR4][R4.64+0x4] ;  /* 0x0000040404117981 */ /* 0x000ea2000c1e1900 */
[----:B------:R-:W-:-:S03]  /*0600*/  IMAD.WIDE R12, R3, 0x4, R10 ;  /* 0x00000004030c7825 */ /* 0x000fc600078e020a */
[----:B------:R-:W4:Y:S04]  /*0610*/  LDG.E R22, desc[UR4][R10.64] ;  /* 0x000000040a167981 */ /* 0x000f28000c1e1900 */
[----:B------:R-:W4:Y:S04]  /*0620*/  LDG.E R18, desc[UR4][R4.64+0x8] ;  /* 0x0000080404127981 */ /* 0x000f28000c1e1900 */
[----:B------:R-:W5:Y:S04]  /*0630*/  LDG.E R26, desc[UR4][R4.64+0xc] ;  /* 0x00000c04041a7981 */ /* 0x000f68000c1e1900 */
[----:B------:R-:W5:Y:S01]  /*0640*/  LDG.E R12, desc[UR4][R12.64] ;  /* 0x000000040c0c7981 */ /* 0x000f62000c1e1900 */
[----:B------:R-:W-:Y:S01]  /*0650*/  IADD3 R21, PT, PT, R21, 0x4, RZ ;  /* 0x0000000415157810 */ /* 0x000fe20007ffe0ff */
[----:B---3--:R-:W-:-:S04]  /*0660*/  FFMA R24, R15, R6, R24 ;  /* 0x000000060f187223 */ /* 0x008fc80000000018 */
[----:B--2---:R-:W-:-:S04]  /*0670*/  FFMA R17, R17, R8, R24 ;  /* 0x0000000811117223 */ /* 0x004fc80000000018 */
[----:B----4-:R-:W-:-:S04]  /*0680*/  FFMA R17, R18, R22, R17 ;  /* 0x0000001612117223 */ /* 0x010fc80000000011 */
[----:B-----5:R-:W-:-:S07]  /*0690*/  FFMA R24, R26, R12, R17 ;  /* 0x0000000c1a187223 */ /* 0x020fce0000000011 */
.L_x_3:
[----:B------:R-:W-:Y:S05]  /*06a0*/  @!P0 BRA `(.L_x_0) ;  /* 0x00000000007c8947 */ /* 0x000fea0003800000 */
[----:B------:R-:W-:Y:S01]  /*06b0*/  ISETP.NE.AND P1, PT, R16, 0x1, PT ;  /* 0x000000011000780c */ /* 0x000fe20003f25270 */
[----:B------:R-:W0:Y:S01]  /*06c0*/  LDC.64 R12, c[0x0][0x380] ;  /* 0x0000e000ff0c7b82 */ /* 0x000e220000000a00 */
[----:B------:R-:W-:-:S04]  /*06d0*/  LOP3.LUT R2, R2, 0x1, RZ, 0xc0, !PT ;  /* 0x0000000102027812 */ /* 0x000fc800078ec0ff */
[----:B------:R-:W-:-:S03]  /*06e0*/  ISETP.NE.U32.AND P0, PT, R2, 0x1, PT ;  /* 0x000000010200780c */ /* 0x000fc60003f05070 */
[----:B------:R-:W1:Y:S04]  /*06f0*/  LDC.64 R10, c[0x0][0x388] ;  /* 0x0000e200ff0a7b82 */ /* 0x000e680000000a00 */
[CC--:B------:R-:W-:Y:S02]  /*0700*/  @P1 IADD3 R15, PT, PT, R20.reuse, R21.reuse, RZ ;  /* 0x00000015140f1210 */ /* 0x0c0fe40007ffe0ff */
[----:B------:R-:W-:Y:S02]  /*0710*/  @P1 IADD3 R2, P2, PT, R20, R21, RZ ;  /* 0x0000001514021210 */ /* 0x000fe40007f5e0ff */
[----:B------:R-:W2:Y:S02]  /*0720*/  @P1 LDC.64 R4, c[0x0][0x380] ;  /* 0x0000e000ff041b82 */ /* 0x000ea40000000a00 */
[----:B------:R-:W-:-:S06]  /*0730*/  @P1 IADD3.X R14, PT, PT, RZ, RZ, RZ, P2, !PT ;  /* 0x000000ffff0e1210 */ /* 0x000fcc00017fe4ff */
[----:B------:R-:W3:Y:S01]  /*0740*/  LDC.64 R6, c[0x0][0x380] ;  /* 0x0000e000ff067b82 */ /* 0x000ee20000000a00 */
[----:B0-----:R-:W-:-:S04]  /*0750*/  @P1 IMAD.WIDE.U32 R12, R15, 0x4, R12 ;  /* 0x000000040f0c1825 */ /* 0x001fc800078e000c */
[C---:B------:R-:W-:Y:S01]  /*0760*/  @P1 IMAD R15, R21.reuse, R3, R0 ;  /* 0x00000003150f1224 */ /* 0x040fe200078e0200 */
[----:B------:R-:W-:Y:S01]  /*0770*/  @P1 IADD3 R21, PT, PT, R21, 0x2, RZ ;  /* 0x0000000215151810 */ /* 0x000fe20007ffe0ff */
[----:B------:R-:W4:Y:S01]  /*0780*/  @P1 LDG.E R13, desc[UR4][R12.64] ;  /* 0x000000040c0d1981 */ /* 0x000f22000c1e1900 */
[----:B------:R-:W0:Y:S01]  /*0790*/  LDC.64 R8, c[0x0][0x388] ;  /* 0x0000e200ff087b82 */ /* 0x000e220000000a00 */
[----:B-1----:R-:W-:Y:S01]  /*07a0*/  @P1 IMAD.WIDE R10, R15, 0x4, R10 ;  /* 0x000000040f0a1825 */ /* 0x002fe200078e020a */
[----:B------:R-:W-:Y:S02]  /*07b0*/  @!P0 IADD3 R17, PT, PT, R20, R21, RZ ;  /* 0x0000001514118210 */ /* 0x000fe40007ffe0ff */
[----:B--2---:R-:W-:Y:S01]  /*07c0*/  @P1 LEA R4, P2, R2, R4, 0x2 ;  /* 0x0000000402041211 */ /* 0x004fe200078410ff */
[----:B------:R-:W-:-:S03]  /*07d0*/  @!P0 IMAD R21, R21, R3, R0 ;  /* 0x0000000315158224 */ /* 0x000fc600078e0200 */
[----:B------:R-:W-:Y:S01]  /*07e0*/  @P1 LEA.HI.X R5, R2, R5, R14, 0x2, P2 ;  /* 0x0000000502051211 */ /* 0x000fe200010f140e */
[----:B------:R-:W-:Y:S01]  /*07f0*/  @P1 IMAD.WIDE R14, R3, 0x4, R10 ;  /* 0x00000004030e1825 */ /* 0x000fe200078e020a */
[----:B------:R-:W4:Y:S03]  /*0800*/  @P1 LDG.E R2, desc[UR4][R10.64] ;  /* 0x000000040a021981 */ /* 0x000f26000c1e1900 */
[----:B---3--:R-:W-:Y:S01]  /*0810*/  @!P0 IMAD.WIDE.U32 R6, R17, 0x4, R6 ;  /* 0x0000000411068825 */ /* 0x008fe200078e0006 */
[----:B------:R-:W2:Y:S04]  /*0820*/  @P1 LDG.E R5, desc[UR4][R4.64+0x4] ;  /* 0x0000040404051981 */ /* 0x000ea8000c1e1900 */
[----:B------:R-:W2:Y:S01]  /*0830*/  @P1 LDG.E R14, desc[UR4][R14.64] ;  /* 0x000000040e0e1981 */ /* 0x000ea2000c1e1900 */
[----:B0-----:R-:W-:-:S03]  /*0840*/  @!P0 IMAD.WIDE R8, R21, 0x4, R8 ;  /* 0x0000000415088825 */ /* 0x001fc600078e0208 */
[----:B------:R-:W3:Y:S04]  /*0850*/  @!P0 LDG.E R7, desc[UR4][R6.64] ;  /* 0x0000000406078981 */ /* 0x000ee8000c1e1900 */
[----:B------:R-:W3:Y:S01]  /*0860*/  @!P0 LDG.E R8, desc[UR4][R8.64] ;  /* 0x0000000408088981 */ /* 0x000ee2000c1e1900 */
[----:B----4-:R-:W-:-:S04]  /*0870*/  @P1 FFMA R2, R13, R2, R24 ;  /* 0x000000020d021223 */ /* 0x010fc80000000018 */
[----:B--2---:R-:W-:-:S04]  /*0880*/  @P1 FFMA R24, R5, R14, R2 ;  /* 0x0000000e05181223 */ /* 0x004fc80000000002 */
[----:B---3--:R-:W-:-:S07]  /*0890*/  @!P0 FFMA R24, R7, R8, R24 ;  /* 0x0000000807188223 */ /* 0x008fce0000000018 */
.L_x_0:
[----:B------:R-:W0:Y:S01]  /*08a0*/  LDC.64 R4, c[0x0][0x390] ;  /* 0x0000e400ff047b82 */ /* 0x000e220000000a00 */
[----:B------:R-:W-:-:S04]  /*08b0*/  IMAD R3, R19, R3, R0 ;  /* 0x0000000313037224 */ /* 0x000fc800078e0200 */
[----:B0-----:R-:W-:-:S05]  /*08c0*/  IMAD.WIDE R2, R3, 0x4, R4 ;  /* 0x0000000403027825 */ /* 0x001fca00078e0204 */
[----:B------:R-:W-:Y:S01]  /*08d0*/  STG.E desc[UR4][R2.64], R24 ;  /* 0x0000001802007986 */ /* 0x000fe2000c101904 */
[----:B------:R-:W-:Y:S05]  /*08e0*/  EXIT ;  /* 0x000000000000794d */ /* 0x000fea0003800000 */
.L_x_4:
[----:B------:R-:W-:-:S00]  /*08f0*/  BRA `(.L_x_4) ;  /* 0xfffffffc00fc7947 */ /* 0x000fc0000383ffff */
[----:B------:R-:W-:-:S00]  /*0900*/  NOP ;  /* 0x0000000000007918 */ /* 0x000fc00000000000 */
[----:B------:R-:W-:-:S00]  /*0910*/  NOP ;  /* 0x0000000000007918 */ /* 0x000fc00000000000 */
[----:B------:R-:W-:-:S00]  /*0920*/  NOP ;  /* 0x0000000000007918 */ /* 0x000fc00000000000 */
[----:B------:R-:W-:-:S00]  /*0930*/  NOP ;  /* 0x0000000000007918 */ /* 0x000fc00000000000 */
[----:B------:R-:W-:-:S00]  /*0940*/  NOP ;  /* 0x0000000000007918 */ /* 0x000fc00000000000 */
[----:B------:R-:W-:-:S00]  /*0950*/  NOP ;  /* 0x0000000000007918 */ /* 0x000fc00000000000 */
[----:B------:R-:W-:-:S00]  /*0960*/  NOP ;  /* 0x0000000000007918 */ /* 0x000fc00000000000 */
[----:B------:R-:W-:-:S00]  /*0970*/  NOP ;  /* 0x0000000000007918 */ /* 0x000fc00000000000 */
.L_x_6:


//--------------------- .text._Z6warmupv          --------------------------
	.section	.text._Z6warmupv,"ax",@progbits
	.align	128
        .global         _Z6warmupv
        .type           _Z6warmupv,@function
        .size           _Z6warmupv,(.L_x_7 - _Z6warmupv)
        .other          _Z6warmupv,@"STO_CUDA_ENTRY STV_DEFAULT"
_Z6warmupv:
.text._Z6warmupv:
[----:B------:R-:W-:Y:S01]  /*0000*/  LDC R1, c[0x0][0x37c] ;  /* 0x0000df00ff017b82 */ /* 0x000fe20000000800 */
[----:B------:R-:W-:Y:S05]  /*0010*/  EXIT ;  /* 0x000000000000794d */ /* 0x000fea0003800000 */
.L_x_5:
        /* <DEDUP_REMOVED lines=14> */
.L_x_7:


//--------------------- .nv.shared.reserved.0     --------------------------
	.section	.nv.shared.reserved.0,"aw",@nobits
	.weak		__nv_reservedSMEM_offset_0_alias
	.size		__nv_reservedSMEM_offset_0_alias, 0, 64
	.other		__nv_reservedSMEM_offset_0_alias,@"STO_CUDA_RESERVED_SHARED STV_DEFAULT"
__nv_reservedSMEM_offset_0_alias:
	.zero		0
	.zero		64


//--------------------- .nv.constant0._Z6matmulPKfS0_Pfiii --------------------------
	.section	.nv.constant0._Z6matmulPKfS0_Pfiii,"a",@progbits
	.sectionflags	@""
	.align	4
.nv.constant0._Z6matmulPKfS0_Pfiii:
	.zero		932


//--------------------- .nv.constant0._Z6warmupv  --------------------------
	.section	.nv.constant0._Z6warmupv,"a",@progbits
	.sectionflags	@""
	.align	4
.nv.constant0._Z6warmupv:
	.zero		896


//--------------------- SYMBOLS --------------------------

	.type		.nv.reservedSmem.offset0,@object
	.size		.nv.reservedSmem.offset0,0x4
